//
// Generated by NVIDIA NVVM Compiler
//
// Compiler Build ID: CL-36424714
// Cuda compilation tools, release 13.0, V13.0.88
// Based on NVVM 20.0.0
//

.version 9.0
.target sm_100
.address_size 64

	// .globl	_Z13reduce_kernelPKfPfi
.extern .shared .align 16 .b8 s_data[];

.visible .entry _Z13reduce_kernelPKfPfi(
	.param .u64 .ptr .align 1 _Z13reduce_kernelPKfPfi_param_0,
	.param .u64 .ptr .align 1 _Z13reduce_kernelPKfPfi_param_1,
	.param .u32 _Z13reduce_kernelPKfPfi_param_2
)
{
	.reg .pred 	%p<7>;
	.reg .b32 	%r<17>;
	.reg .b32 	%f<14>;
	.reg .b64 	%rd<11>;

	ld.param.u64 	%rd3, [_Z13reduce_kernelPKfPfi_param_0];
	ld.param.u64 	%rd2, [_Z13reduce_kernelPKfPfi_param_1];
	ld.param.u32 	%r9, [_Z13reduce_kernelPKfPfi_param_2];
	cvta.to.global.u64 	%rd1, %rd3;
	mov.u32 	%r1, %tid.x;
	mov.u32 	%r2, %ctaid.x;
	mov.u32 	%r16, %ntid.x;
	mul.lo.s32 	%r10, %r16, %r2;
	shl.b32 	%r11, %r10, 1;
	add.s32 	%r4, %r11, %r1;
	setp.ge.u32 	%p1, %r4, %r9;
	mov.f32 	%f13, 0f00000000;
	@%p1 bra 	$L__BB0_2;
	mul.wide.u32 	%rd4, %r4, 4;
	add.s64 	%rd5, %rd1, %rd4;
	ld.global.f32 	%f6, [%rd5];
	add.f32 	%f13, %f6, 0f00000000;
$L__BB0_2:
	add.s32 	%r5, %r4, %r16;
	setp.ge.u32 	%p2, %r5, %r9;
	@%p2 bra 	$L__BB0_4;
	mul.wide.u32 	%rd6, %r5, 4;
	add.s64 	%rd7, %rd1, %rd6;
	ld.global.f32 	%f7, [%rd7];
	add.f32 	%f13, %f13, %f7;
$L__BB0_4:
	shl.b32 	%r12, %r1, 2;
	mov.u32 	%r13, s_data;
	add.s32 	%r6, %r13, %r12;
	st.shared.f32 	[%r6], %f13;
	bar.sync 	0;
	setp.lt.u32 	%p3, %r16, 2;
	@%p3 bra 	$L__BB0_8;
$L__BB0_5:
	shr.u32 	%r8, %r16, 1;
	setp.ge.u32 	%p4, %r1, %r8;
	@%p4 bra 	$L__BB0_7;
	shl.b32 	%r14, %r8, 2;
	add.s32 	%r15, %r6, %r14;
	ld.shared.f32 	%f8, [%r15];
	ld.shared.f32 	%f9, [%r6];
	add.f32 	%f10, %f8, %f9;
	st.shared.f32 	[%r6], %f10;
$L__BB0_7:
	bar.sync 	0;
	setp.gt.u32 	%p5, %r16, 3;
	mov.u32 	%r16, %r8;
	@%p5 bra 	$L__BB0_5;
$L__BB0_8:
	setp.ne.s32 	%p6, %r1, 0;
	@%p6 bra 	$L__BB0_10;
	ld.shared.f32 	%f11, [s_data];
	cvta.to.global.u64 	%rd8, %rd2;
	mul.wide.u32 	%rd9, %r2, 4;
	add.s64 	%rd10, %rd8, %rd9;
	st.global.f32 	[%rd10], %f11;
$L__BB0_10:
	ret;

}


// ===== COMPILED SASS (sm_100) =====

	.target	sm_100

	.elftype	@"ET_EXEC"


//--------------------- .note.nv.tkinfo           --------------------------
	.section	.note.nv.tkinfo,"",@"SHT_NOTE"
	.sectionflags	@"SHF_NOTE_NV_TKINFO"
	.tkinfo
        /*0018*/ 	.word	0x00000002
        /*0030*/ 	.string	""
        /*0030*/ 	.string	"ptxas"
        /*0030*/ 	.string	"Cuda compilation tools, release 13.0, V13.0.88"
        /*0030*/ 	.string	"Build cuda_13.0.r13.0/compiler.36424714_0"
        /*0030*/ 	.string	"-arch sm_100 -m 64 "



//--------------------- .note.nv.cuinfo           --------------------------
	.section	.note.nv.cuinfo,"",@"SHT_NOTE"
	.sectionflags	@"SHF_NOTE_NV_CUINFO"
        /*0018*/ 	.short	0x0002
        /*001a*/ 	.short	0x0064
        /*001c*/ 	.short	0x0082
	.zero		2


//--------------------- .nv.info                  --------------------------
	.section	.nv.info,"",@"SHT_CUDA_INFO"
	.align	4


	//----- nvinfo : EIATTR_REGCOUNT
	.align		4
        /*0000*/ 	.byte	0x04, 0x2f
        /*0002*/ 	.short	(.L_1 - .L_0)
	.align		4
.L_0:
        /*0004*/ 	.word	index@(_Z13reduce_kernelPKfPfi)
        /*0008*/ 	.word	0x00000010


	//----- nvinfo : EIATTR_FRAME_SIZE
	.align		4
.L_1:
        /*000c*/ 	.byte	0x04, 0x11
        /*000e*/ 	.short	(.L_3 - .L_2)
	.align		4
.L_2:
        /*0010*/ 	.word	index@(_Z13reduce_kernelPKfPfi)
        /*0014*/ 	.word	0x00000000


	//----- nvinfo : EIATTR_MIN_STACK_SIZE
	.align		4
.L_3:
        /*0018*/ 	.byte	0x04, 0x12
        /*001a*/ 	.short	(.L_5 - .L_4)
	.align		4
.L_4:
        /*001c*/ 	.word	index@(_Z13reduce_kernelPKfPfi)
        /*0020*/ 	.word	0x00000000
.L_5:


//--------------------- .nv.compat                --------------------------
	.section	.nv.compat,"",@"SHT_CUDA_COMPAT_INFO"
	.align	4
        /*0000*/ 	.byte	0x02, 0x09, 0x00, 0x00, 0x02, 0x02, 0x01, 0x00, 0x02, 0x05, 0x05, 0x00, 0x03, 0x07, 0x01, 0x01
        /*0010*/ 	.byte	0x02, 0x03, 0x00, 0x00, 0x02, 0x06, 0x01, 0x00, 0x04, 0x0b, 0x08, 0x00, 0x09, 0x00, 0x00, 0x00
        /*0020*/ 	.byte	0x00, 0x00, 0x00, 0x00


//--------------------- .nv.info._Z13reduce_kernelPKfPfi --------------------------
	.section	.nv.info._Z13reduce_kernelPKfPfi,"",@"SHT_CUDA_INFO"
	.sectionflags	@""
	.align	4


	//----- nvinfo : EIATTR_CUDA_API_VERSION
	.align		4
        /*0000*/ 	.byte	0x04, 0x37
        /*0002*/ 	.short	(.L_7 - .L_6)
.L_6:
        /*0004*/ 	.word	0x00000082


	//----- nvinfo : EIATTR_KPARAM_INFO
	.align		4
.L_7:
        /*0008*/ 	.byte	0x04, 0x17
        /*000a*/ 	.short	(.L_9 - .L_8)
.L_8:
        /*000c*/ 	.word	0x00000000
        /*0010*/ 	.short	0x0002
        /*0012*/ 	.short	0x0010
        /*0014*/ 	.byte	0x00, 0xf0, 0x11, 0x00


	//----- nvinfo : EIATTR_KPARAM_INFO
	.align		4
.L_9:
        /*0018*/ 	.byte	0x04, 0x17
        /*001a*/ 	.short	(.L_11 - .L_10)
.L_10:
        /*001c*/ 	.word	0x00000000
        /*0020*/ 	.short	0x0001
        /*0022*/ 	.short	0x0008
        /*0024*/ 	.byte	0x00, 0xf5, 0x21, 0x00


	//----- nvinfo : EIATTR_KPARAM_INFO
	.align		4
.L_11:
        /*0028*/ 	.byte	0x04, 0x17
        /*002a*/ 	.short	(.L_13 - .L_12)
.L_12:
        /*002c*/ 	.word	0x00000000
        /*0030*/ 	.short	0x0000
        /*0032*/ 	.short	0x0000
        /*0034*/ 	.byte	0x00, 0xf5, 0x21, 0x00


	//----- nvinfo : EIATTR_SPARSE_MMA_MASK
	.align		4
.L_13:
        /*0038*/ 	.byte	0x03, 0x50
        /*003a*/ 	.short	0x0000


	//----- nvinfo : EIATTR_MAXREG_COUNT
	.align		4
        /*003c*/ 	.byte	0x03, 0x1b
        /*003e*/ 	.short	0x00ff


	//----- nvinfo : EIATTR_NUM_BARRIERS
	.align		4
        /*0040*/ 	.byte	0x02, 0x4c
        /*0042*/ 	.byte	0x01
	.zero		1


	//----- nvinfo : EIATTR_MERCURY_ISA_VERSION
	.align		4
        /*0044*/ 	.byte	0x03, 0x5f
        /*0046*/ 	.short	0x0101


	//----- nvinfo : EIATTR_VRC_CTA_INIT_COUNT
	.align		4
        /*0048*/ 	.byte	0x02, 0x4a
	.zero		1
	.zero		1


	//----- nvinfo : EIATTR_EXIT_INSTR_OFFSETS
	.align		4
        /*004c*/ 	.byte	0x04, 0x1c
        /*004e*/ 	.short	(.L_15 - .L_14)


	//   ....[0]....
.L_14:
        /*0050*/ 	.word	0x00000290


	//   ....[1]....
        /*0054*/ 	.word	0x00000310


	//----- nvinfo : EIATTR_CBANK_PARAM_SIZE
	.align		4
.L_15:
        /*0058*/ 	.byte	0x03, 0x19
        /*005a*/ 	.short	0x0014


	//----- nvinfo : EIATTR_PARAM_CBANK
	.align		4
        /*005c*/ 	.byte	0x04, 0x0a
        /*005e*/ 	.short	(.L_17 - .L_16)
	.align		4
.L_16:
        /*0060*/ 	.word	index@(.nv.constant0._Z13reduce_kernelPKfPfi)
        /*0064*/ 	.short	0x0380
        /*0066*/ 	.short	0x0014


	//----- nvinfo : EIATTR_SW_WAR
	.align		4
.L_17:
        /*0068*/ 	.byte	0x04, 0x36
        /*006a*/ 	.short	(.L_19 - .L_18)
.L_18:
        /*006c*/ 	.word	0x00000008
.L_19:


//--------------------- .nv.callgraph             --------------------------
	.section	.nv.callgraph,"",@"SHT_CUDA_CALLGRAPH"
	.align	4
	.sectionentsize	8
	.align		4
        /*0000*/ 	.word	0x00000000
	.align		4
        /*0004*/ 	.word	0xffffffff
	.align		4
        /*0008*/ 	.word	0x00000000
	.align		4
        /*000c*/ 	.word	0xfffffffe
	.align		4
        /*0010*/ 	.word	0x00000000
	.align		4
        /*0014*/ 	.word	0xfffffffd
	.align		4
        /*0018*/ 	.word	0x00000000
	.align		4
        /*001c*/ 	.word	0xfffffffc


//--------------------- .text._Z13reduce_kernelPKfPfi --------------------------
	.section	.text._Z13reduce_kernelPKfPfi,"ax",@progbits
	.align	128
        .global         _Z13reduce_kernelPKfPfi
        .type           _Z13reduce_kernelPKfPfi,@function
        .size           _Z13reduce_kernelPKfPfi,(.L_x_3 - _Z13reduce_kernelPKfPfi)
        .other          _Z13reduce_kernelPKfPfi,@"STO_CUDA_ENTRY STV_DEFAULT"
_Z13reduce_kernelPKfPfi:
.text._Z13reduce_kernelPKfPfi:
[----:B------:R-:W-:Y:S01]  /*0000*/  LDC R1, c[0x0][0x37c] ;  /* 0x0000df00ff017b82 */ /* 0x000fe20000000800 */
[----:B------:R-:W0:Y:S01]  /*0010*/  S2R R11, SR_CTAID.X ;  /* 0x00000000000b7919 */ /* 0x000e220000002500 */
[----:B------:R-:W0:Y:S01]  /*0020*/  LDCU UR4, c[0x0][0x360] ;  /* 0x00006c00ff0477ac */ /* 0x000e220008000800 */
[----:B------:R-:W1:Y:S01]  /*0030*/  S2R R9, SR_TID.X ;  /* 0x0000000000097919 */ /* 0x000e620000002100 */
[----:B------:R-:W2:Y:S01]  /*0040*/  LDCU UR5, c[0x0][0x390] ;  /* 0x00007200ff0577ac */ /* 0x000ea20008000800 */
[----:B------:R-:W3:Y:S01]  /*0050*/  LDCU.64 UR6, c[0x0][0x358] ;  /* 0x00006b00ff0677ac */ /* 0x000ee20008000a00 */
[----:B0-----:R-:W-:-:S04]  /*0060*/  IMAD R0, R11, UR4, RZ ;  /* 0x000000040b007c24 */ /* 0x001fc8000f8e02ff */
[----:B-1----:R-:W-:Y:S02]  /*0070*/  IMAD R7, R0, 0x2, R9 ;  /* 0x0000000200077824 */ /* 0x002fe400078e0209 */
[----:B------:R-:W-:-:S03]  /*0080*/  IMAD.U32 R0, RZ, RZ, UR4 ;  /* 0x00000004ff007e24 */ /* 0x000fc6000f8e00ff */
[C---:B--2---:R-:W-:Y:S02]  /*0090*/  ISETP.GE.U32.AND P0, PT, R7.reuse, UR5, PT ;  /* 0x0000000507007c0c */ /* 0x044fe4000bf06070 */
[----:B------:R-:W-:-:S04]  /*00a0*/  IADD3 R13, PT, PT, R7, R0, RZ ;  /* 0x00000000070d7210 */ /* 0x000fc80007ffe0ff */
[----:B------:R-:W-:-:S07]  /*00b0*/  ISETP.GE.U32.AND P1, PT, R13, UR5, PT ;  /* 0x000000050d007c0c */ /* 0x000fce000bf26070 */
[----:B------:R-:W0:Y:S08]  /*00c0*/  @!P0 LDC.64 R2, c[0x0][0x380] ;  /* 0x0000e000ff028b82 */ /* 0x000e300000000a00 */
[----:B------:R-:W1:Y:S01]  /*00d0*/  @!P1 LDC.64 R4, c[0x0][0x380] ;  /* 0x0000e000ff049b82 */ /* 0x000e620000000a00 */
[----:B0-----:R-:W-:-:S06]  /*00e0*/  @!P0 IMAD.WIDE.U32 R2, R7, 0x4, R2 ;  /* 0x0000000407028825 */ /* 0x001fcc00078e0002 */
[----:B---3--:R-:W2:Y:S01]  /*00f0*/  @!P0 LDG.E R2, desc[UR6][R2.64] ;  /* 0x0000000602028981 */ /* 0x008ea2000c1e1900 */
[----:B-1----:R-:W-:-:S06]  /*0100*/  @!P1 IMAD.WIDE.U32 R4, R13, 0x4, R4 ;  /* 0x000000040d049825 */ /* 0x002fcc00078e0004 */
[----:B------:R-:W3:Y:S01]  /*0110*/  @!P1 LDG.E R5, desc[UR6][R4.64] ;  /* 0x0000000604059981 */ /* 0x000ee2000c1e1900 */
[----:B------:R-:W0:Y:S01]  /*0120*/  S2UR UR5, SR_CgaCtaId ;  /* 0x00000000000579c3 */ /* 0x000e220000008800 */
[----:B------:R-:W-:Y:S01]  /*0130*/  IMAD.MOV.U32 R6, RZ, RZ, RZ ;  /* 0x000000ffff067224 */ /* 0x000fe200078e00ff */
[----:B------:R-:W-:Y:S02]  /*0140*/  UMOV UR4, 0x400 ;  /* 0x0000040000047882 */ /* 0x000fe40000000000 */
[----:B0-----:R-:W-:-:S06]  /*0150*/  ULEA UR4, UR5, UR4, 0x18 ;  /* 0x0000000405047291 */ /* 0x001fcc000f8ec0ff */
[----:B------:R-:W-:Y:S01]  /*0160*/  LEA R7, R9, UR4, 0x2 ;  /* 0x0000000409077c11 */ /* 0x000fe2000f8e10ff */
[----:B--2---:R-:W-:Y:S01]  /*0170*/  @!P0 FADD R6, RZ, R2 ;  /* 0x00000002ff068221 */ /* 0x004fe20000000000 */
[----:B------:R-:W-:-:S03]  /*0180*/  ISETP.GE.U32.AND P0, PT, R0, 0x2, PT ;  /* 0x000000020000780c */ /* 0x000fc60003f06070 */
[----:B---3--:R-:W-:Y:S01]  /*0190*/  @!P1 FADD R6, R6, R5 ;  /* 0x0000000506069221 */ /* 0x008fe20000000000 */
[----:B------:R-:W-:-:S04]  /*01a0*/  ISETP.NE.AND P1, PT, R9, RZ, PT ;  /* 0x000000ff0900720c */ /* 0x000fc80003f25270 */
[----:B------:R0:W-:Y:S01]  /*01b0*/  STS [R7], R6 ;  /* 0x0000000607007388 */ /* 0x0001e20000000800 */
[----:B------:R-:W-:Y:S06]  /*01c0*/  BAR.SYNC.DEFER_BLOCKING 0x0 ;  /* 0x0000000000007b1d */ /* 0x000fec0000010000 */
[----:B------:R-:W-:Y:S05]  /*01d0*/  @!P0 BRA `(.L_x_0) ;  /* 0x00000000002c8947 */ /* 0x000fea0003800000 */
.L_x_1:
[----:B0-----:R-:W-:-:S04]  /*01e0*/  SHF.R.U32.HI R6, RZ, 0x1, R0 ;  /* 0x00000001ff067819 */ /* 0x001fc80000011600 */
[----:B------:R-:W-:-:S13]  /*01f0*/  ISETP.GE.U32.AND P0, PT, R9, R6, PT ;  /* 0x000000060900720c */ /* 0x000fda0003f06070 */
[----:B------:R-:W-:Y:S01]  /*0200*/  @!P0 LEA R2, R6, R7, 0x2 ;  /* 0x0000000706028211 */ /* 0x000fe200078e10ff */
[----:B------:R-:W-:Y:S05]  /*0210*/  @!P0 LDS R3, [R7] ;  /* 0x0000000007038984 */ /* 0x000fea0000000800 */
[----:B------:R-:W0:Y:S02]  /*0220*/  @!P0 LDS R2, [R2] ;  /* 0x0000000002028984 */ /* 0x000e240000000800 */
[----:B0-----:R-:W-:-:S05]  /*0230*/  @!P0 FADD R4, R2, R3 ;  /* 0x0000000302048221 */ /* 0x001fca0000000000 */
[----:B------:R1:W-:Y:S01]  /*0240*/  @!P0 STS [R7], R4 ;  /* 0x0000000407008388 */ /* 0x0003e20000000800 */
[----:B------:R-:W-:Y:S01]  /*0250*/  BAR.SYNC.DEFER_BLOCKING 0x0 ;  /* 0x0000000000007b1d */ /* 0x000fe20000010000 */
[----:B------:R-:W-:Y:S02]  /*0260*/  ISETP.GT.U32.AND P0, PT, R0, 0x3, PT ;  /* 0x000000030000780c */ /* 0x000fe40003f04070 */
[----:B------:R-:W-:-:S11]  /*0270*/  MOV R0, R6 ;  /* 0x0000000600007202 */ /* 0x000fd60000000f00 */
[----:B-1----:R-:W-:Y:S05]  /*0280*/  @P0 BRA `(.L_x_1) ;  /* 0xfffffffc00d40947 */ /* 0x002fea000383ffff */
.L_x_0:
[----:B------:R-:W-:Y:S05]  /*0290*/  @P1 EXIT ;  /* 0x000000000000194d */ /* 0x000fea0003800000 */
[----:B------:R-:W1:Y:S01]  /*02a0*/  S2UR UR5, SR_CgaCtaId ;  /* 0x00000000000579c3 */ /* 0x000e620000008800 */
[----:B------:R-:W-:-:S07]  /*02b0*/  UMOV UR4, 0x400 ;  /* 0x0000040000047882 */ /* 0x000fce0000000000 */
[----:B------:R-:W2:Y:S01]  /*02c0*/  LDC.64 R2, c[0x0][0x388] ;  /* 0x0000e200ff027b82 */ /* 0x000ea20000000a00 */
[----:B-1----:R-:W-:Y:S01]  /*02d0*/  ULEA UR4, UR5, UR4, 0x18 ;  /* 0x0000000405047291 */ /* 0x002fe2000f8ec0ff */
[----:B--2---:R-:W-:-:S08]  /*02e0*/  IMAD.WIDE.U32 R2, R11, 0x4, R2 ;  /* 0x000000040b027825 */ /* 0x004fd000078e0002 */
[----:B------:R-:W1:Y:S04]  /*02f0*/  LDS R5, [UR4] ;  /* 0x00000004ff057984 */ /* 0x000e680008000800 */
[----:B-1----:R-:W-:Y:S01]  /*0300*/  STG.E desc[UR6][R2.64], R5 ;  /* 0x0000000502007986 */ /* 0x002fe2000c101906 */
[----:B------:R-:W-:Y:S05]  /*0310*/  EXIT ;  /* 0x000000000000794d */ /* 0x000fea0003800000 */
.L_x_2:
[----:B------:R-:W-:-:S00]  /*0320*/  BRA `(.L_x_2) ;  /* 0xfffffffc00fc7947 */ /* 0x000fc0000383ffff */
[----:B------:R-:W-:-:S00]  /*0330*/  NOP ;  /* 0x0000000000007918 */ /* 0x000fc00000000000 */
        /* <DEDUP_REMOVED lines=12> */
.L_x_3:


//--------------------- .nv.shared._Z13reduce_kernelPKfPfi --------------------------
	.section	.nv.shared._Z13reduce_kernelPKfPfi,"aw",@nobits
	.sectionflags	@""
	.align	16
	.zero		1024


//--------------------- .nv.shared.reserved.0     --------------------------
	.section	.nv.shared.reserved.0,"aw",@nobits
	.weak		__nv_reservedSMEM_offset_0_alias
	.size		__nv_reservedSMEM_offset_0_alias, 0, 64
	.other		__nv_reservedSMEM_offset_0_alias,@"STO_CUDA_RESERVED_SHARED STV_DEFAULT"
__nv_reservedSMEM_offset_0_alias:
	.zero		0
	.zero		64


//--------------------- .nv.constant0._Z13reduce_kernelPKfPfi --------------------------
	.section	.nv.constant0._Z13reduce_kernelPKfPfi,"a",@progbits
	.sectionflags	@""
	.align	4
.nv.constant0._Z13reduce_kernelPKfPfi:
	.zero		916


//--------------------- SYMBOLS --------------------------

	.type		.nv.reservedSmem.offset0,@object
	.size		.nv.reservedSmem.offset0,0x4
	.type		.nv.reservedSmem.cap,@object
	.size		.nv.reservedSmem.cap,0x4
